//
// Generated by NVIDIA NVVM Compiler
//
// Compiler Build ID: CL-36424714
// Cuda compilation tools, release 13.0, V13.0.88
// Based on NVVM 20.0.0
//

.version 9.0
.target sm_100
.address_size 64

	// .globl	_Z15reduceMinKernelPKiPii
.extern .shared .align 16 .b8 sdata[];

.visible .entry _Z15reduceMinKernelPKiPii(
	.param .u64 .ptr .align 1 _Z15reduceMinKernelPKiPii_param_0,
	.param .u64 .ptr .align 1 _Z15reduceMinKernelPKiPii_param_1,
	.param .u32 _Z15reduceMinKernelPKiPii_param_2
)
{
	.reg .pred 	%p<9>;
	.reg .b32 	%r<22>;
	.reg .b64 	%rd<9>;

	ld.param.u64 	%rd1, [_Z15reduceMinKernelPKiPii_param_0];
	ld.param.u64 	%rd2, [_Z15reduceMinKernelPKiPii_param_1];
	ld.param.u32 	%r11, [_Z15reduceMinKernelPKiPii_param_2];
	mov.u32 	%r1, %tid.x;
	mov.u32 	%r2, %ctaid.x;
	mov.u32 	%r21, %ntid.x;
	mad.lo.s32 	%r4, %r2, %r21, %r1;
	setp.ge.u32 	%p1, %r4, %r11;
	mov.b32 	%r20, 2147483647;
	@%p1 bra 	$L__BB0_2;
	cvta.to.global.u64 	%rd3, %rd1;
	mul.wide.u32 	%rd4, %r4, 4;
	add.s64 	%rd5, %rd3, %rd4;
	ld.global.u32 	%r20, [%rd5];
$L__BB0_2:
	shl.b32 	%r13, %r1, 2;
	mov.u32 	%r14, sdata;
	add.s32 	%r7, %r14, %r13;
	st.shared.u32 	[%r7], %r20;
	bar.sync 	0;
	setp.lt.u32 	%p2, %r21, 2;
	@%p2 bra 	$L__BB0_7;
$L__BB0_3:
	mov.u32 	%r8, %r21;
	shr.u32 	%r21, %r8, 1;
	setp.ge.u32 	%p3, %r1, %r21;
	add.s32 	%r15, %r21, %r4;
	setp.ge.u32 	%p4, %r15, %r11;
	or.pred  	%p5, %p3, %p4;
	@%p5 bra 	$L__BB0_6;
	shl.b32 	%r16, %r21, 2;
	add.s32 	%r17, %r7, %r16;
	ld.shared.u32 	%r10, [%r17];
	ld.shared.u32 	%r18, [%r7];
	setp.ge.s32 	%p6, %r10, %r18;
	@%p6 bra 	$L__BB0_6;
	st.shared.u32 	[%r7], %r10;
$L__BB0_6:
	bar.sync 	0;
	setp.gt.u32 	%p7, %r8, 3;
	@%p7 bra 	$L__BB0_3;
$L__BB0_7:
	setp.ne.s32 	%p8, %r1, 0;
	@%p8 bra 	$L__BB0_9;
	ld.shared.u32 	%r19, [sdata];
	cvta.to.global.u64 	%rd6, %rd2;
	mul.wide.u32 	%rd7, %r2, 4;
	add.s64 	%rd8, %rd6, %rd7;
	st.global.u32 	[%rd8], %r19;
$L__BB0_9:
	ret;

}


// ===== COMPILED SASS (sm_100) =====

	.target	sm_100

	.elftype	@"ET_EXEC"


//--------------------- .note.nv.tkinfo           --------------------------
	.section	.note.nv.tkinfo,"",@"SHT_NOTE"
	.sectionflags	@"SHF_NOTE_NV_TKINFO"
	.tkinfo
        /*0018*/ 	.word	0x00000002
        /*0030*/ 	.string	""
        /*0030*/ 	.string	"ptxas"
        /*0030*/ 	.string	"Cuda compilation tools, release 13.0, V13.0.88"
        /*0030*/ 	.string	"Build cuda_13.0.r13.0/compiler.36424714_0"
        /*0030*/ 	.string	"-arch sm_100 -m 64 "



//--------------------- .note.nv.cuinfo           --------------------------
	.section	.note.nv.cuinfo,"",@"SHT_NOTE"
	.sectionflags	@"SHF_NOTE_NV_CUINFO"
        /*0018*/ 	.short	0x0002
        /*001a*/ 	.short	0x0064
        /*001c*/ 	.short	0x0082
	.zero		2


//--------------------- .nv.info                  --------------------------
	.section	.nv.info,"",@"SHT_CUDA_INFO"
	.align	4


	//----- nvinfo : EIATTR_REGCOUNT
	.align		4
        /*0000*/ 	.byte	0x04, 0x2f
        /*0002*/ 	.short	(.L_1 - .L_0)
	.align		4
.L_0:
        /*0004*/ 	.word	index@(_Z15reduceMinKernelPKiPii)
        /*0008*/ 	.word	0x0000000c


	//----- nvinfo : EIATTR_FRAME_SIZE
	.align		4
.L_1:
        /*000c*/ 	.byte	0x04, 0x11
        /*000e*/ 	.short	(.L_3 - .L_2)
	.align		4
.L_2:
        /*0010*/ 	.word	index@(_Z15reduceMinKernelPKiPii)
        /*0014*/ 	.word	0x00000000


	//----- nvinfo : EIATTR_MIN_STACK_SIZE
	.align		4
.L_3:
        /*0018*/ 	.byte	0x04, 0x12
        /*001a*/ 	.short	(.L_5 - .L_4)
	.align		4
.L_4:
        /*001c*/ 	.word	index@(_Z15reduceMinKernelPKiPii)
        /*0020*/ 	.word	0x00000000
.L_5:


//--------------------- .nv.compat                --------------------------
	.section	.nv.compat,"",@"SHT_CUDA_COMPAT_INFO"
	.align	4
        /*0000*/ 	.byte	0x02, 0x09, 0x00, 0x00, 0x02, 0x02, 0x01, 0x00, 0x02, 0x05, 0x05, 0x00, 0x03, 0x07, 0x01, 0x01
        /*0010*/ 	.byte	0x02, 0x03, 0x00, 0x00, 0x02, 0x06, 0x01, 0x00, 0x04, 0x0b, 0x08, 0x00, 0x09, 0x00, 0x00, 0x00
        /*0020*/ 	.byte	0x00, 0x00, 0x00, 0x00


//--------------------- .nv.info._Z15reduceMinKernelPKiPii --------------------------
	.section	.nv.info._Z15reduceMinKernelPKiPii,"",@"SHT_CUDA_INFO"
	.sectionflags	@""
	.align	4


	//----- nvinfo : EIATTR_CUDA_API_VERSION
	.align		4
        /*0000*/ 	.byte	0x04, 0x37
        /*0002*/ 	.short	(.L_7 - .L_6)
.L_6:
        /*0004*/ 	.word	0x00000082


	//----- nvinfo : EIATTR_KPARAM_INFO
	.align		4
.L_7:
        /*0008*/ 	.byte	0x04, 0x17
        /*000a*/ 	.short	(.L_9 - .L_8)
.L_8:
        /*000c*/ 	.word	0x00000000
        /*0010*/ 	.short	0x0002
        /*0012*/ 	.short	0x0010
        /*0014*/ 	.byte	0x00, 0xf0, 0x11, 0x00


	//----- nvinfo : EIATTR_KPARAM_INFO
	.align		4
.L_9:
        /*0018*/ 	.byte	0x04, 0x17
        /*001a*/ 	.short	(.L_11 - .L_10)
.L_10:
        /*001c*/ 	.word	0x00000000
        /*0020*/ 	.short	0x0001
        /*0022*/ 	.short	0x0008
        /*0024*/ 	.byte	0x00, 0xf5, 0x21, 0x00


	//----- nvinfo : EIATTR_KPARAM_INFO
	.align		4
.L_11:
        /*0028*/ 	.byte	0x04, 0x17
        /*002a*/ 	.short	(.L_13 - .L_12)
.L_12:
        /*002c*/ 	.word	0x00000000
        /*0030*/ 	.short	0x0000
        /*0032*/ 	.short	0x0000
        /*0034*/ 	.byte	0x00, 0xf5, 0x21, 0x00


	//----- nvinfo : EIATTR_SPARSE_MMA_MASK
	.align		4
.L_13:
        /*0038*/ 	.byte	0x03, 0x50
        /*003a*/ 	.short	0x0000


	//----- nvinfo : EIATTR_MAXREG_COUNT
	.align		4
        /*003c*/ 	.byte	0x03, 0x1b
        /*003e*/ 	.short	0x00ff


	//----- nvinfo : EIATTR_NUM_BARRIERS
	.align		4
        /*0040*/ 	.byte	0x02, 0x4c
        /*0042*/ 	.byte	0x01
	.zero		1


	//----- nvinfo : EIATTR_MERCURY_ISA_VERSION
	.align		4
        /*0044*/ 	.byte	0x03, 0x5f
        /*0046*/ 	.short	0x0101


	//----- nvinfo : EIATTR_VRC_CTA_INIT_COUNT
	.align		4
        /*0048*/ 	.byte	0x02, 0x4a
	.zero		1
	.zero		1


	//----- nvinfo : EIATTR_EXIT_INSTR_OFFSETS
	.align		4
        /*004c*/ 	.byte	0x04, 0x1c
        /*004e*/ 	.short	(.L_15 - .L_14)


	//   ....[0]....
.L_14:
        /*0050*/ 	.word	0x00000270


	//   ....[1]....
        /*0054*/ 	.word	0x000002f0


	//----- nvinfo : EIATTR_CRS_STACK_SIZE
	.align		4
.L_15:
        /*0058*/ 	.byte	0x04, 0x1e
        /*005a*/ 	.short	(.L_17 - .L_16)
.L_16:
        /*005c*/ 	.word	0x00000000


	//----- nvinfo : EIATTR_CBANK_PARAM_SIZE
	.align		4
.L_17:
        /*0060*/ 	.byte	0x03, 0x19
        /*0062*/ 	.short	0x0014


	//----- nvinfo : EIATTR_PARAM_CBANK
	.align		4
        /*0064*/ 	.byte	0x04, 0x0a
        /*0066*/ 	.short	(.L_19 - .L_18)
	.align		4
.L_18:
        /*0068*/ 	.word	index@(.nv.constant0._Z15reduceMinKernelPKiPii)
        /*006c*/ 	.short	0x0380
        /*006e*/ 	.short	0x0014


	//----- nvinfo : EIATTR_SW_WAR
	.align		4
.L_19:
        /*0070*/ 	.byte	0x04, 0x36
        /*0072*/ 	.short	(.L_21 - .L_20)
.L_20:
        /*0074*/ 	.word	0x00000008
.L_21:


//--------------------- .nv.callgraph             --------------------------
	.section	.nv.callgraph,"",@"SHT_CUDA_CALLGRAPH"
	.align	4
	.sectionentsize	8
	.align		4
        /*0000*/ 	.word	0x00000000
	.align		4
        /*0004*/ 	.word	0xffffffff
	.align		4
        /*0008*/ 	.word	0x00000000
	.align		4
        /*000c*/ 	.word	0xfffffffe
	.align		4
        /*0010*/ 	.word	0x00000000
	.align		4
        /*0014*/ 	.word	0xfffffffd
	.align		4
        /*0018*/ 	.word	0x00000000
	.align		4
        /*001c*/ 	.word	0xfffffffc


//--------------------- .text._Z15reduceMinKernelPKiPii --------------------------
	.section	.text._Z15reduceMinKernelPKiPii,"ax",@progbits
	.align	128
        .global         _Z15reduceMinKernelPKiPii
        .type           _Z15reduceMinKernelPKiPii,@function
        .size           _Z15reduceMinKernelPKiPii,(.L_x_5 - _Z15reduceMinKernelPKiPii)
        .other          _Z15reduceMinKernelPKiPii,@"STO_CUDA_ENTRY STV_DEFAULT"
_Z15reduceMinKernelPKiPii:
.text._Z15reduceMinKernelPKiPii:
[----:B------:R-:W-:Y:S01]  /*0000*/  LDC R1, c[0x0][0x37c] ;  /* 0x0000df00ff017b82 */ /* 0x000fe20000000800 */
[----:B------:R-:W0:Y:S01]  /*0010*/  S2R R9, SR_TID.X ;  /* 0x0000000000097919 */ /* 0x000e220000002100 */
[----:B------:R-:W0:Y:S01]  /*0020*/  LDCU UR8, c[0x0][0x360] ;  /* 0x00006c00ff0877ac */ /* 0x000e220008000800 */
[----:B------:R-:W-:Y:S01]  /*0030*/  IMAD.MOV.U32 R4, RZ, RZ, 0x7fffffff ;  /* 0x7fffffffff047424 */ /* 0x000fe200078e00ff */
[----:B------:R-:W0:Y:S01]  /*0040*/  S2R R6, SR_CTAID.X ;  /* 0x0000000000067919 */ /* 0x000e220000002500 */
[----:B------:R-:W1:Y:S01]  /*0050*/  LDCU UR4, c[0x0][0x390] ;  /* 0x00007200ff0477ac */ /* 0x000e620008000800 */
[----:B------:R-:W2:Y:S01]  /*0060*/  LDCU.64 UR6, c[0x0][0x358] ;  /* 0x00006b00ff0677ac */ /* 0x000ea20008000a00 */
[----:B0-----:R-:W-:-:S05]  /*0070*/  IMAD R5, R6, UR8, R9 ;  /* 0x0000000806057c24 */ /* 0x001fca000f8e0209 */
[----:B-1----:R-:W-:-:S13]  /*0080*/  ISETP.GE.U32.AND P0, PT, R5, UR4, PT ;  /* 0x0000000405007c0c */ /* 0x002fda000bf06070 */
[----:B------:R-:W0:Y:S02]  /*0090*/  @!P0 LDC.64 R2, c[0x0][0x380] ;  /* 0x0000e000ff028b82 */ /* 0x000e240000000a00 */
[----:B0-----:R-:W-:-:S05]  /*00a0*/  @!P0 IMAD.WIDE.U32 R2, R5, 0x4, R2 ;  /* 0x0000000405028825 */ /* 0x001fca00078e0002 */
[----:B--2---:R-:W2:Y:S01]  /*00b0*/  @!P0 LDG.E R4, desc[UR6][R2.64] ;  /* 0x0000000602048981 */ /* 0x004ea2000c1e1900 */
[----:B------:R-:W0:Y:S01]  /*00c0*/  S2UR UR5, SR_CgaCtaId ;  /* 0x00000000000579c3 */ /* 0x000e220000008800 */
[----:B------:R-:W-:Y:S01]  /*00d0*/  IMAD.U32 R0, RZ, RZ, UR8 ;  /* 0x00000008ff007e24 */ /* 0x000fe2000f8e00ff */
[----:B------:R-:W-:-:S04]  /*00e0*/  UMOV UR4, 0x400 ;  /* 0x0000040000047882 */ /* 0x000fc80000000000 */
[----:B------:R-:W-:Y:S01]  /*00f0*/  ISETP.GE.U32.AND P0, PT, R0, 0x2, PT ;  /* 0x000000020000780c */ /* 0x000fe20003f06070 */
[----:B0-----:R-:W-:-:S06]  /*0100*/  ULEA UR4, UR5, UR4, 0x18 ;  /* 0x0000000405047291 */ /* 0x001fcc000f8ec0ff */
[----:B------:R-:W-:-:S05]  /*0110*/  LEA R7, R9, UR4, 0x2 ;  /* 0x0000000409077c11 */ /* 0x000fca000f8e10ff */
[----:B--2---:R0:W-:Y:S01]  /*0120*/  STS [R7], R4 ;  /* 0x0000000407007388 */ /* 0x0041e20000000800 */
[----:B------:R-:W-:Y:S06]  /*0130*/  BAR.SYNC.DEFER_BLOCKING 0x0 ;  /* 0x0000000000007b1d */ /* 0x000fec0000010000 */
[----:B------:R-:W-:Y:S05]  /*0140*/  @!P0 BRA `(.L_x_0) ;  /* 0x0000000000448947 */ /* 0x000fea0003800000 */
[----:B------:R-:W1:Y:S02]  /*0150*/  LDCU UR4, c[0x0][0x390] ;  /* 0x00007200ff0477ac */ /* 0x000e640008000800 */
.L_x_3:
[--C-:B0-----:R-:W-:Y:S01]  /*0160*/  IMAD.MOV.U32 R4, RZ, RZ, R0.reuse ;  /* 0x000000ffff047224 */ /* 0x101fe200078e0000 */
[----:B------:R-:W-:Y:S01]  /*0170*/  SHF.R.U32.HI R0, RZ, 0x1, R0 ;  /* 0x00000001ff007819 */ /* 0x000fe20000011600 */
[----:B------:R-:W-:Y:S04]  /*0180*/  BSSY.RECONVERGENT B0, `(.L_x_1) ;  /* 0x000000a000007945 */ /* 0x000fe80003800200 */
[----:B------:R-:W-:-:S05]  /*0190*/  IMAD.IADD R2, R5, 0x1, R0 ;  /* 0x0000000105027824 */ /* 0x000fca00078e0200 */
[----:B-1----:R-:W-:-:S04]  /*01a0*/  ISETP.GE.U32.AND P0, PT, R2, UR4, PT ;  /* 0x0000000402007c0c */ /* 0x002fc8000bf06070 */
[----:B------:R-:W-:-:S13]  /*01b0*/  ISETP.GE.U32.OR P0, PT, R9, R0, P0 ;  /* 0x000000000900720c */ /* 0x000fda0000706470 */
[----:B------:R-:W-:Y:S05]  /*01c0*/  @P0 BRA `(.L_x_2) ;  /* 0x0000000000140947 */ /* 0x000fea0003800000 */
[----:B------:R-:W-:Y:S01]  /*01d0*/  IMAD R2, R0, 0x4, R7 ;  /* 0x0000000400027824 */ /* 0x000fe200078e0207 */
[----:B------:R-:W-:Y:S05]  /*01e0*/  LDS R3, [R7] ;  /* 0x0000000007037984 */ /* 0x000fea0000000800 */
[----:B------:R-:W0:Y:S02]  /*01f0*/  LDS R2, [R2] ;  /* 0x0000000002027984 */ /* 0x000e240000000800 */
[----:B0-----:R-:W-:-:S13]  /*0200*/  ISETP.GE.AND P0, PT, R2, R3, PT ;  /* 0x000000030200720c */ /* 0x001fda0003f06270 */
[----:B------:R0:W-:Y:S02]  /*0210*/  @!P0 STS [R7], R2 ;  /* 0x0000000207008388 */ /* 0x0001e40000000800 */
.L_x_2:
[----:B------:R-:W-:Y:S05]  /*0220*/  BSYNC.RECONVERGENT B0 ;  /* 0x0000000000007941 */ /* 0x000fea0003800200 */
.L_x_1:
[----:B------:R-:W-:Y:S01]  /*0230*/  BAR.SYNC.DEFER_BLOCKING 0x0 ;  /* 0x0000000000007b1d */ /* 0x000fe20000010000 */
[----:B------:R-:W-:-:S13]  /*0240*/  ISETP.GT.U32.AND P0, PT, R4, 0x3, PT ;  /* 0x000000030400780c */ /* 0x000fda0003f04070 */
[----:B------:R-:W-:Y:S05]  /*0250*/  @P0 BRA `(.L_x_3) ;  /* 0xfffffffc00c00947 */ /* 0x000fea000383ffff */
.L_x_0:
[----:B------:R-:W-:-:S13]  /*0260*/  ISETP.NE.AND P0, PT, R9, RZ, PT ;  /* 0x000000ff0900720c */ /* 0x000fda0003f05270 */
[----:B------:R-:W-:Y:S05]  /*0270*/  @P0 EXIT ;  /* 0x000000000000094d */ /* 0x000fea0003800000 */
[----:B------:R-:W1:Y:S01]  /*0280*/  S2UR UR5, SR_CgaCtaId ;  /* 0x00000000000579c3 */ /* 0x000e620000008800 */
[----:B------:R-:W-:-:S07]  /*0290*/  UMOV UR4, 0x400 ;  /* 0x0000040000047882 */ /* 0x000fce0000000000 */
[----:B0-----:R-:W0:Y:S01]  /*02a0*/  LDC.64 R2, c[0x0][0x388] ;  /* 0x0000e200ff027b82 */ /* 0x001e220000000a00 */
[----:B-1----:R-:W-:Y:S01]  /*02b0*/  ULEA UR4, UR5, UR4, 0x18 ;  /* 0x0000000405047291 */ /* 0x002fe2000f8ec0ff */
[----:B0-----:R-:W-:-:S08]  /*02c0*/  IMAD.WIDE.U32 R2, R6, 0x4, R2 ;  /* 0x0000000406027825 */ /* 0x001fd000078e0002 */
[----:B------:R-:W0:Y:S04]  /*02d0*/  LDS R5, [UR4] ;  /* 0x00000004ff057984 */ /* 0x000e280008000800 */
[----:B0-----:R-:W-:Y:S01]  /*02e0*/  STG.E desc[UR6][R2.64], R5 ;  /* 0x0000000502007986 */ /* 0x001fe2000c101906 */
[----:B------:R-:W-:Y:S05]  /*02f0*/  EXIT ;  /* 0x000000000000794d */ /* 0x000fea0003800000 */
.L_x_4:
[----:B------:R-:W-:-:S00]  /*0300*/  BRA `(.L_x_4) ;  /* 0xfffffffc00fc7947 */ /* 0x000fc0000383ffff */
[----:B------:R-:W-:-:S00]  /*0310*/  NOP ;  /* 0x0000000000007918 */ /* 0x000fc00000000000 */
        /* <DEDUP_REMOVED lines=14> */
.L_x_5:


//--------------------- .nv.shared._Z15reduceMinKernelPKiPii --------------------------
	.section	.nv.shared._Z15reduceMinKernelPKiPii,"aw",@nobits
	.sectionflags	@""
	.align	16
	.zero		1024


//--------------------- .nv.shared.reserved.0     --------------------------
	.section	.nv.shared.reserved.0,"aw",@nobits
	.weak		__nv_reservedSMEM_offset_0_alias
	.size		__nv_reservedSMEM_offset_0_alias, 0, 64
	.other		__nv_reservedSMEM_offset_0_alias,@"STO_CUDA_RESERVED_SHARED STV_DEFAULT"
__nv_reservedSMEM_offset_0_alias:
	.zero		0
	.zero		64


//--------------------- .nv.constant0._Z15reduceMinKernelPKiPii --------------------------
	.section	.nv.constant0._Z15reduceMinKernelPKiPii,"a",@progbits
	.sectionflags	@""
	.align	4
.nv.constant0._Z15reduceMinKernelPKiPii:
	.zero		916


//--------------------- SYMBOLS --------------------------

	.type		.nv.reservedSmem.offset0,@object
	.size		.nv.reservedSmem.offset0,0x4
	.type		.nv.reservedSmem.cap,@object
	.size		.nv.reservedSmem.cap,0x4
